//
// Generated by NVIDIA NVVM Compiler
//
// Compiler Build ID: CL-36424714
// Cuda compilation tools, release 13.0, V13.0.88
// Based on NVVM 20.0.0
//

.version 9.0
.target sm_100
.address_size 64

	// .globl	_Z18convolution_kernelPdS_i
.const .align 8 .b8 mask[56];
.extern .shared .align 16 .b8 sharedArray[];

.visible .entry _Z18convolution_kernelPdS_i(
	.param .u64 .ptr .align 1 _Z18convolution_kernelPdS_i_param_0,
	.param .u64 .ptr .align 1 _Z18convolution_kernelPdS_i_param_1,
	.param .u32 _Z18convolution_kernelPdS_i_param_2
)
{
	.reg .pred 	%p<7>;
	.reg .b32 	%r<21>;
	.reg .b64 	%rd<21>;
	.reg .b64 	%fd<40>;

	ld.param.u64 	%rd3, [_Z18convolution_kernelPdS_i_param_0];
	ld.param.u64 	%rd2, [_Z18convolution_kernelPdS_i_param_1];
	cvta.to.global.u64 	%rd1, %rd3;
	mov.u32 	%r1, %ntid.x;
	mov.u32 	%r12, %ctaid.x;
	mul.lo.s32 	%r2, %r1, %r12;
	mov.u32 	%r3, %tid.x;
	add.s32 	%r4, %r2, %r3;
	mul.wide.u32 	%rd4, %r4, 8;
	add.s64 	%rd5, %rd1, %rd4;
	ld.global.f64 	%fd25, [%rd5];
	shl.b32 	%r13, %r3, 3;
	mov.u32 	%r14, sharedArray;
	add.s32 	%r5, %r14, %r13;
	st.shared.f64 	[%r5], %fd25;
	ld.const.f64 	%fd26, [mask];
	fma.rn.f64 	%fd1, %fd25, %fd26, 0d0000000000000000;
	add.s32 	%r6, %r3, 1;
	setp.lt.u32 	%p1, %r6, %r1;
	@%p1 bra 	$L__BB0_2;
	add.s32 	%r15, %r6, %r2;
	mul.wide.u32 	%rd6, %r15, 8;
	add.s64 	%rd7, %rd1, %rd6;
	ld.global.f64 	%fd34, [%rd7];
	bra.uni 	$L__BB0_3;
$L__BB0_2:
	ld.shared.f64 	%fd34, [%r5+8];
$L__BB0_3:
	ld.const.f64 	%fd27, [mask+8];
	fma.rn.f64 	%fd5, %fd34, %fd27, %fd1;
	add.s32 	%r7, %r3, 2;
	setp.lt.u32 	%p2, %r7, %r1;
	@%p2 bra 	$L__BB0_5;
	add.s32 	%r16, %r7, %r2;
	mul.wide.u32 	%rd8, %r16, 8;
	add.s64 	%rd9, %rd1, %rd8;
	ld.global.f64 	%fd35, [%rd9];
	bra.uni 	$L__BB0_6;
$L__BB0_5:
	ld.shared.f64 	%fd35, [%r5+16];
$L__BB0_6:
	ld.const.f64 	%fd28, [mask+16];
	fma.rn.f64 	%fd9, %fd35, %fd28, %fd5;
	add.s32 	%r8, %r3, 3;
	setp.lt.u32 	%p3, %r8, %r1;
	@%p3 bra 	$L__BB0_8;
	add.s32 	%r17, %r8, %r2;
	mul.wide.u32 	%rd10, %r17, 8;
	add.s64 	%rd11, %rd1, %rd10;
	ld.global.f64 	%fd36, [%rd11];
	bra.uni 	$L__BB0_9;
$L__BB0_8:
	ld.shared.f64 	%fd36, [%r5+24];
$L__BB0_9:
	ld.const.f64 	%fd29, [mask+24];
	fma.rn.f64 	%fd13, %fd36, %fd29, %fd9;
	add.s32 	%r9, %r3, 4;
	setp.lt.u32 	%p4, %r9, %r1;
	@%p4 bra 	$L__BB0_11;
	add.s32 	%r18, %r9, %r2;
	mul.wide.u32 	%rd12, %r18, 8;
	add.s64 	%rd13, %rd1, %rd12;
	ld.global.f64 	%fd37, [%rd13];
	bra.uni 	$L__BB0_12;
$L__BB0_11:
	ld.shared.f64 	%fd37, [%r5+32];
$L__BB0_12:
	ld.const.f64 	%fd30, [mask+32];
	fma.rn.f64 	%fd17, %fd37, %fd30, %fd13;
	add.s32 	%r10, %r3, 5;
	setp.lt.u32 	%p5, %r10, %r1;
	@%p5 bra 	$L__BB0_14;
	add.s32 	%r19, %r10, %r2;
	mul.wide.u32 	%rd14, %r19, 8;
	add.s64 	%rd15, %rd1, %rd14;
	ld.global.f64 	%fd38, [%rd15];
	bra.uni 	$L__BB0_15;
$L__BB0_14:
	ld.shared.f64 	%fd38, [%r5+40];
$L__BB0_15:
	ld.const.f64 	%fd31, [mask+40];
	fma.rn.f64 	%fd21, %fd38, %fd31, %fd17;
	add.s32 	%r11, %r3, 6;
	setp.lt.u32 	%p6, %r11, %r1;
	@%p6 bra 	$L__BB0_17;
	add.s32 	%r20, %r11, %r2;
	mul.wide.u32 	%rd16, %r20, 8;
	add.s64 	%rd17, %rd1, %rd16;
	ld.global.f64 	%fd39, [%rd17];
	bra.uni 	$L__BB0_18;
$L__BB0_17:
	ld.shared.f64 	%fd39, [%r5+48];
$L__BB0_18:
	ld.const.f64 	%fd32, [mask+48];
	fma.rn.f64 	%fd33, %fd39, %fd32, %fd21;
	cvta.to.global.u64 	%rd18, %rd2;
	add.s64 	%rd20, %rd18, %rd4;
	st.global.f64 	[%rd20], %fd33;
	ret;

}


// ===== COMPILED SASS (sm_100) =====

	.target	sm_100

	.elftype	@"ET_EXEC"


//--------------------- .note.nv.tkinfo           --------------------------
	.section	.note.nv.tkinfo,"",@"SHT_NOTE"
	.sectionflags	@"SHF_NOTE_NV_TKINFO"
	.tkinfo
        /*0018*/ 	.word	0x00000002
        /*0030*/ 	.string	""
        /*0030*/ 	.string	"ptxas"
        /*0030*/ 	.string	"Cuda compilation tools, release 13.0, V13.0.88"
        /*0030*/ 	.string	"Build cuda_13.0.r13.0/compiler.36424714_0"
        /*0030*/ 	.string	"-arch sm_100 -m 64 "



//--------------------- .note.nv.cuinfo           --------------------------
	.section	.note.nv.cuinfo,"",@"SHT_NOTE"
	.sectionflags	@"SHF_NOTE_NV_CUINFO"
        /*0018*/ 	.short	0x0002
        /*001a*/ 	.short	0x0064
        /*001c*/ 	.short	0x0082
	.zero		2


//--------------------- .nv.info                  --------------------------
	.section	.nv.info,"",@"SHT_CUDA_INFO"
	.align	4


	//----- nvinfo : EIATTR_REGCOUNT
	.align		4
        /*0000*/ 	.byte	0x04, 0x2f
        /*0002*/ 	.short	(.L_2 - .L_1)
	.align		4
.L_1:
        /*0004*/ 	.word	index@(_Z18convolution_kernelPdS_i)
        /*0008*/ 	.word	0x00000018


	//----- nvinfo : EIATTR_FRAME_SIZE
	.align		4
.L_2:
        /*000c*/ 	.byte	0x04, 0x11
        /*000e*/ 	.short	(.L_4 - .L_3)
	.align		4
.L_3:
        /*0010*/ 	.word	index@(_Z18convolution_kernelPdS_i)
        /*0014*/ 	.word	0x00000000


	//----- nvinfo : EIATTR_MIN_STACK_SIZE
	.align		4
.L_4:
        /*0018*/ 	.byte	0x04, 0x12
        /*001a*/ 	.short	(.L_6 - .L_5)
	.align		4
.L_5:
        /*001c*/ 	.word	index@(_Z18convolution_kernelPdS_i)
        /*0020*/ 	.word	0x00000000
.L_6:


//--------------------- .nv.compat                --------------------------
	.section	.nv.compat,"",@"SHT_CUDA_COMPAT_INFO"
	.align	4
        /*0000*/ 	.byte	0x02, 0x09, 0x00, 0x00, 0x02, 0x02, 0x01, 0x00, 0x02, 0x05, 0x05, 0x00, 0x03, 0x07, 0x01, 0x01
        /*0010*/ 	.byte	0x02, 0x03, 0x00, 0x00, 0x02, 0x06, 0x01, 0x00, 0x04, 0x0b, 0x08, 0x00, 0x01, 0x00, 0x00, 0x00
        /*0020*/ 	.byte	0x00, 0x00, 0x00, 0x00


//--------------------- .nv.info._Z18convolution_kernelPdS_i --------------------------
	.section	.nv.info._Z18convolution_kernelPdS_i,"",@"SHT_CUDA_INFO"
	.sectionflags	@""
	.align	4


	//----- nvinfo : EIATTR_CUDA_API_VERSION
	.align		4
        /*0000*/ 	.byte	0x04, 0x37
        /*0002*/ 	.short	(.L_8 - .L_7)
.L_7:
        /*0004*/ 	.word	0x00000082


	//----- nvinfo : EIATTR_KPARAM_INFO
	.align		4
.L_8:
        /*0008*/ 	.byte	0x04, 0x17
        /*000a*/ 	.short	(.L_10 - .L_9)
.L_9:
        /*000c*/ 	.word	0x00000000
        /*0010*/ 	.short	0x0002
        /*0012*/ 	.short	0x0010
        /*0014*/ 	.byte	0x00, 0xf0, 0x11, 0x00


	//----- nvinfo : EIATTR_KPARAM_INFO
	.align		4
.L_10:
        /*0018*/ 	.byte	0x04, 0x17
        /*001a*/ 	.short	(.L_12 - .L_11)
.L_11:
        /*001c*/ 	.word	0x00000000
        /*0020*/ 	.short	0x0001
        /*0022*/ 	.short	0x0008
        /*0024*/ 	.byte	0x00, 0xf5, 0x21, 0x00


	//----- nvinfo : EIATTR_KPARAM_INFO
	.align		4
.L_12:
        /*0028*/ 	.byte	0x04, 0x17
        /*002a*/ 	.short	(.L_14 - .L_13)
.L_13:
        /*002c*/ 	.word	0x00000000
        /*0030*/ 	.short	0x0000
        /*0032*/ 	.short	0x0000
        /*0034*/ 	.byte	0x00, 0xf5, 0x21, 0x00


	//----- nvinfo : EIATTR_SPARSE_MMA_MASK
	.align		4
.L_14:
        /*0038*/ 	.byte	0x03, 0x50
        /*003a*/ 	.short	0x0000


	//----- nvinfo : EIATTR_MAXREG_COUNT
	.align		4
        /*003c*/ 	.byte	0x03, 0x1b
        /*003e*/ 	.short	0x00ff


	//----- nvinfo : EIATTR_MERCURY_ISA_VERSION
	.align		4
        /*0040*/ 	.byte	0x03, 0x5f
        /*0042*/ 	.short	0x0101


	//----- nvinfo : EIATTR_VRC_CTA_INIT_COUNT
	.align		4
        /*0044*/ 	.byte	0x02, 0x4a
	.zero		1
	.zero		1


	//----- nvinfo : EIATTR_EXIT_INSTR_OFFSETS
	.align		4
        /*0048*/ 	.byte	0x04, 0x1c
        /*004a*/ 	.short	(.L_16 - .L_15)


	//   ....[0]....
.L_15:
        /*004c*/ 	.word	0x00000440


	//----- nvinfo : EIATTR_CBANK_PARAM_SIZE
	.align		4
.L_16:
        /*0050*/ 	.byte	0x03, 0x19
        /*0052*/ 	.short	0x0014


	//----- nvinfo : EIATTR_PARAM_CBANK
	.align		4
        /*0054*/ 	.byte	0x04, 0x0a
        /*0056*/ 	.short	(.L_18 - .L_17)
	.align		4
.L_17:
        /*0058*/ 	.word	index@(.nv.constant0._Z18convolution_kernelPdS_i)
        /*005c*/ 	.short	0x0380
        /*005e*/ 	.short	0x0014


	//----- nvinfo : EIATTR_SW_WAR
	.align		4
.L_18:
        /*0060*/ 	.byte	0x04, 0x36
        /*0062*/ 	.short	(.L_20 - .L_19)
.L_19:
        /*0064*/ 	.word	0x00000008
.L_20:


//--------------------- .nv.callgraph             --------------------------
	.section	.nv.callgraph,"",@"SHT_CUDA_CALLGRAPH"
	.align	4
	.sectionentsize	8
	.align		4
        /*0000*/ 	.word	0x00000000
	.align		4
        /*0004*/ 	.word	0xffffffff
	.align		4
        /*0008*/ 	.word	0x00000000
	.align		4
        /*000c*/ 	.word	0xfffffffe
	.align		4
        /*0010*/ 	.word	0x00000000
	.align		4
        /*0014*/ 	.word	0xfffffffd
	.align		4
        /*0018*/ 	.word	0x00000000
	.align		4
        /*001c*/ 	.word	0xfffffffc


//--------------------- .nv.constant3             --------------------------
	.section	.nv.constant3,"a",@progbits
	.align	8
.nv.constant3:
	.type		mask,@object
	.size		mask,(.L_0 - mask)
mask:
	.zero		56
.L_0:


//--------------------- .text._Z18convolution_kernelPdS_i --------------------------
	.section	.text._Z18convolution_kernelPdS_i,"ax",@progbits
	.align	128
        .global         _Z18convolution_kernelPdS_i
        .type           _Z18convolution_kernelPdS_i,@function
        .size           _Z18convolution_kernelPdS_i,(.L_x_1 - _Z18convolution_kernelPdS_i)
        .other          _Z18convolution_kernelPdS_i,@"STO_CUDA_ENTRY STV_DEFAULT"
_Z18convolution_kernelPdS_i:
.text._Z18convolution_kernelPdS_i:
[----:B------:R-:W-:Y:S01]  /*0000*/  LDC R1, c[0x0][0x37c] ;  /* 0x0000df00ff017b82 */ /* 0x000fe20000000800 */
[----:B------:R-:W0:Y:S01]  /*0010*/  S2R R0, SR_TID.X ;  /* 0x0000000000007919 */ /* 0x000e220000002100 */
[----:B------:R-:W1:Y:S06]  /*0020*/  LDCU UR5, c[0x0][0x360] ;  /* 0x00006c00ff0577ac */ /* 0x000e6c0008000800 */
[----:B------:R-:W1:Y:S01]  /*0030*/  S2UR UR4, SR_CTAID.X ;  /* 0x00000000000479c3 */ /* 0x000e620000002500 */
[----:B------:R-:W2:Y:S01]  /*0040*/  LDCU.64 UR6, c[0x0][0x358] ;  /* 0x00006b00ff0677ac */ /* 0x000ea20008000a00 */
[----:B------:R-:W3:Y:S06]  /*0050*/  LDCU.64 UR8, c[0x3][0x8] ;  /* 0x00c00100ff0877ac */ /* 0x000eec0008000a00 */
[----:B------:R-:W4:Y:S01]  /*0060*/  LDC.64 R6, c[0x0][0x380] ;  /* 0x0000e000ff067b82 */ /* 0x000f220000000a00 */
[----:B------:R-:W5:Y:S01]  /*0070*/  LDCU.64 UR10, c[0x3][0x10] ;  /* 0x00c00200ff0a77ac */ /* 0x000f620008000a00 */
[----:B-1----:R-:W-:Y:S01]  /*0080*/  UIMAD UR4, UR5, UR4, URZ ;  /* 0x00000004050472a4 */ /* 0x002fe2000f8e02ff */
[C---:B0-----:R-:W-:Y:S01]  /*0090*/  IADD3 R2, PT, PT, R0.reuse, 0x1, RZ ;  /* 0x0000000100027810 */ /* 0x041fe20007ffe0ff */
[C---:B------:R-:W-:Y:S01]  /*00a0*/  VIADD R8, R0.reuse, 0x3 ;  /* 0x0000000300087836 */ /* 0x040fe20000000000 */
[C---:B------:R-:W-:Y:S01]  /*00b0*/  IADD3 R4, PT, PT, R0.reuse, 0x2, RZ ;  /* 0x0000000200047810 */ /* 0x040fe20007ffe0ff */
[----:B------:R-:W-:Y:S01]  /*00c0*/  VIADD R10, R0, 0x4 ;  /* 0x00000004000a7836 */ /* 0x000fe20000000000 */
[----:B------:R-:W-:-:S02]  /*00d0*/  ISETP.GE.U32.AND P0, PT, R2, UR5, PT ;  /* 0x0000000502007c0c */ /* 0x000fc4000bf06070 */
[----:B------:R-:W-:Y:S02]  /*00e0*/  ISETP.GE.U32.AND P1, PT, R4, UR5, PT ;  /* 0x0000000504007c0c */ /* 0x000fe4000bf26070 */
[----:B------:R-:W-:-:S09]  /*00f0*/  ISETP.GE.U32.AND P2, PT, R8, UR5, PT ;  /* 0x0000000508007c0c */ /* 0x000fd2000bf46070 */
[----:B------:R-:W-:Y:S02]  /*0100*/  @P0 IADD3 R3, PT, PT, R2, UR4, RZ ;  /* 0x0000000402030c10 */ /* 0x000fe4000fffe0ff */
[----:B------:R-:W-:-:S03]  /*0110*/  @P1 IADD3 R5, PT, PT, R4, UR4, RZ ;  /* 0x0000000404051c10 */ /* 0x000fc6000fffe0ff */
[----:B----4-:R-:W-:Y:S01]  /*0120*/  @P0 IMAD.WIDE.U32 R2, R3, 0x8, R6 ;  /* 0x0000000803020825 */ /* 0x010fe200078e0006 */
[----:B------:R-:W-:-:S03]  /*0130*/  ISETP.GE.U32.AND P3, PT, R10, UR5, PT ;  /* 0x000000050a007c0c */ /* 0x000fc6000bf66070 */
[--C-:B------:R-:W-:Y:S02]  /*0140*/  @P1 IMAD.WIDE.U32 R4, R5, 0x8, R6.reuse ;  /* 0x0000000805041825 */ /* 0x100fe400078e0006 */
[----:B--2---:R-:W3:Y:S01]  /*0150*/  @P0 LDG.E.64 R2, desc[UR6][R2.64] ;  /* 0x0000000602020981 */ /* 0x004ee2000c1e1b00 */
[----:B------:R-:W-:Y:S01]  /*0160*/  @P2 IADD3 R9, PT, PT, R8, UR4, RZ ;  /* 0x0000000408092c10 */ /* 0x000fe2000fffe0ff */
[C---:B------:R-:W-:Y:S02]  /*0170*/  VIADD R12, R0.reuse, 0x5 ;  /* 0x00000005000c7836 */ /* 0x040fe40000000000 */
[----:B------:R-:W5:Y:S01]  /*0180*/  @P1 LDG.E.64 R4, desc[UR6][R4.64] ;  /* 0x0000000604041981 */ /* 0x000f62000c1e1b00 */
[----:B------:R-:W-:Y:S02]  /*0190*/  VIADD R14, R0, 0x6 ;  /* 0x00000006000e7836 */ /* 0x000fe40000000000 */
[----:B------:R-:W-:Y:S01]  /*01a0*/  ISETP.GE.U32.AND P4, PT, R12, UR5, PT ;  /* 0x000000050c007c0c */ /* 0x000fe2000bf86070 */
[----:B------:R-:W-:Y:S01]  /*01b0*/  @P2 IMAD.WIDE.U32 R8, R9, 0x8, R6 ;  /* 0x0000000809082825 */ /* 0x000fe200078e0006 */
[----:B------:R-:W-:-:S02]  /*01c0*/  @P3 IADD3 R11, PT, PT, R10, UR4, RZ ;  /* 0x000000040a0b3c10 */ /* 0x000fc4000fffe0ff */
[----:B------:R-:W-:-:S03]  /*01d0*/  ISETP.GE.U32.AND P5, PT, R14, UR5, PT ;  /* 0x000000050e007c0c */ /* 0x000fc6000bfa6070 */
[----:B------:R-:W2:Y:S01]  /*01e0*/  @P2 LDG.E.64 R8, desc[UR6][R8.64] ;  /* 0x0000000608082981 */ /* 0x000ea2000c1e1b00 */
[----:B------:R-:W-:-:S04]  /*01f0*/  @P3 IMAD.WIDE.U32 R10, R11, 0x8, R6 ;  /* 0x000000080b0a3825 */ /* 0x000fc800078e0006 */
[----:B------:R-:W-:Y:S01]  /*0200*/  VIADD R15, R0, UR4 ;  /* 0x00000004000f7c36 */ /* 0x000fe20008000000 */
[----:B------:R-:W-:Y:S01]  /*0210*/  @P4 IADD3 R17, PT, PT, R12, UR4, RZ ;  /* 0x000000040c114c10 */ /* 0x000fe2000fffe0ff */
[----:B------:R-:W4:Y:S02]  /*0220*/  @P3 LDG.E.64 R10, desc[UR6][R10.64] ;  /* 0x000000060a0a3981 */ /* 0x000f24000c1e1b00 */
[----:B------:R-:W-:-:S04]  /*0230*/  IMAD.WIDE.U32 R12, R15, 0x8, R6 ;  /* 0x000000080f0c7825 */ /* 0x000fc800078e0006 */
[--C-:B------:R-:W-:Y:S02]  /*0240*/  @P4 IMAD.WIDE.U32 R16, R17, 0x8, R6.reuse ;  /* 0x0000000811104825 */ /* 0x100fe400078e0006 */
[----:B------:R-:W3:Y:S02]  /*0250*/  LDG.E.64 R12, desc[UR6][R12.64] ;  /* 0x000000060c0c7981 */ /* 0x000ee4000c1e1b00 */
[----:B------:R-:W-:Y:S02]  /*0260*/  @P5 VIADD R19, R14, UR4 ;  /* 0x000000040e135c36 */ /* 0x000fe40008000000 */
[----:B------:R-:W4:Y:S02]  /*0270*/  @P4 LDG.E.64 R16, desc[UR6][R16.64] ;  /* 0x0000000610104981 */ /* 0x000f24000c1e1b00 */
[----:B------:R-:W-:-:S06]  /*0280*/  @P5 IMAD.WIDE.U32 R18, R19, 0x8, R6 ;  /* 0x0000000813125825 */ /* 0x000fcc00078e0006 */
[----:B------:R-:W4:Y:S01]  /*0290*/  @P5 LDG.E.64 R18, desc[UR6][R18.64] ;  /* 0x0000000612125981 */ /* 0x000f22000c1e1b00 */
[----:B------:R-:W0:Y:S01]  /*02a0*/  S2UR UR5, SR_CgaCtaId ;  /* 0x00000000000579c3 */ /* 0x000e220000008800 */
[----:B------:R-:W-:Y:S02]  /*02b0*/  UMOV UR4, 0x400 ;  /* 0x0000040000047882 */ /* 0x000fe40000000000 */
[----:B0-----:R-:W-:-:S06]  /*02c0*/  ULEA UR4, UR5, UR4, 0x18 ;  /* 0x0000000405047291 */ /* 0x001fcc000f8ec0ff */
[----:B------:R-:W-:-:S05]  /*02d0*/  LEA R7, R0, UR4, 0x3 ;  /* 0x0000000400077c11 */ /* 0x000fca000f8e18ff */
[----:B------:R-:W3:Y:S01]  /*02e0*/  LDCU.64 UR4, c[0x3][URZ] ;  /* 0x00c00000ff0477ac */ /* 0x000ee20008000a00 */
[----:B------:R-:W0:Y:S04]  /*02f0*/  @!P0 LDS.64 R2, [R7+0x8] ;  /* 0x0000080007028984 */ /* 0x000e280000000a00 */
[----:B------:R-:W5:Y:S04]  /*0300*/  @!P1 LDS.64 R4, [R7+0x10] ;  /* 0x0000100007049984 */ /* 0x000f680000000a00 */
[----:B------:R-:W2:Y:S04]  /*0310*/  @!P2 LDS.64 R8, [R7+0x18] ;  /* 0x000018000708a984 */ /* 0x000ea80000000a00 */
[----:B------:R-:W4:Y:S01]  /*0320*/  @!P3 LDS.64 R10, [R7+0x20] ;  /* 0x00002000070ab984 */ /* 0x000f220000000a00 */
[----:B---3--:R-:W-:Y:S01]  /*0330*/  DFMA R20, R12, UR4, RZ ;  /* 0x000000040c147c2b */ /* 0x008fe200080000ff */
[----:B------:R-:W2:Y:S02]  /*0340*/  LDCU.64 UR4, c[0x3][0x18] ;  /* 0x00c00300ff0477ac */ /* 0x000ea40008000a00 */
[----:B------:R-:W1:Y:S05]  /*0350*/  @!P4 LDS.64 R16, [R7+0x28] ;  /* 0x000028000710c984 */ /* 0x000e6a0000000a00 */
[----:B0-----:R-:W-:Y:S01]  /*0360*/  DFMA R2, R2, UR8, R20 ;  /* 0x0000000802027c2b */ /* 0x001fe20008000014 */
[----:B------:R-:W0:Y:S01]  /*0370*/  @!P5 LDS.64 R18, [R7+0x30] ;  /* 0x000030000712d984 */ /* 0x000e220000000a00 */
[----:B------:R-:W4:Y:S06]  /*0380*/  LDCU.64 UR8, c[0x3][0x20] ;  /* 0x00c00400ff0877ac */ /* 0x000f2c0008000a00 */
[----:B-----5:R-:W-:Y:S01]  /*0390*/  DFMA R2, R4, UR10, R2 ;  /* 0x0000000a04027c2b */ /* 0x020fe20008000002 */
[----:B------:R-:W1:Y:S07]  /*03a0*/  LDCU.64 UR10, c[0x3][0x28] ;  /* 0x00c00500ff0a77ac */ /* 0x000e6e0008000a00 */
[----:B--2---:R-:W-:Y:S01]  /*03b0*/  DFMA R8, R8, UR4, R2 ;  /* 0x0000000408087c2b */ /* 0x004fe20008000002 */
[----:B------:R-:W0:Y:S01]  /*03c0*/  LDCU.64 UR4, c[0x3][0x30] ;  /* 0x00c00600ff0477ac */ /* 0x000e220008000a00 */
[----:B------:R-:W2:Y:S06]  /*03d0*/  LDC.64 R2, c[0x0][0x388] ;  /* 0x0000e200ff027b82 */ /* 0x000eac0000000a00 */
[----:B----4-:R-:W-:-:S08]  /*03e0*/  DFMA R8, R10, UR8, R8 ;  /* 0x000000080a087c2b */ /* 0x010fd00008000008 */
[----:B-1----:R-:W-:Y:S01]  /*03f0*/  DFMA R8, R16, UR10, R8 ;  /* 0x0000000a10087c2b */ /* 0x002fe20008000008 */
[----:B------:R-:W-:Y:S07]  /*0400*/  STS.64 [R7], R12 ;  /* 0x0000000c07007388 */ /* 0x000fee0000000a00 */
[----:B0-----:R-:W-:Y:S01]  /*0410*/  DFMA R18, R18, UR4, R8 ;  /* 0x0000000412127c2b */ /* 0x001fe20008000008 */
[----:B--2---:R-:W-:-:S06]  /*0420*/  IMAD.WIDE.U32 R2, R15, 0x8, R2 ;  /* 0x000000080f027825 */ /* 0x004fcc00078e0002 */
[----:B------:R-:W-:Y:S01]  /*0430*/  STG.E.64 desc[UR6][R2.64], R18 ;  /* 0x0000001202007986 */ /* 0x000fe2000c101b06 */
[----:B------:R-:W-:Y:S05]  /*0440*/  EXIT ;  /* 0x000000000000794d */ /* 0x000fea0003800000 */
.L_x_0:
[----:B------:R-:W-:-:S00]  /*0450*/  BRA `(.L_x_0) ;  /* 0xfffffffc00fc7947 */ /* 0x000fc0000383ffff */
[----:B------:R-:W-:-:S00]  /*0460*/  NOP ;  /* 0x0000000000007918 */ /* 0x000fc00000000000 */
        /* <DEDUP_REMOVED lines=9> */
.L_x_1:


//--------------------- .nv.shared._Z18convolution_kernelPdS_i --------------------------
	.section	.nv.shared._Z18convolution_kernelPdS_i,"aw",@nobits
	.sectionflags	@""
	.align	16
	.zero		1024


//--------------------- .nv.shared.reserved.0     --------------------------
	.section	.nv.shared.reserved.0,"aw",@nobits
	.weak		__nv_reservedSMEM_offset_0_alias
	.size		__nv_reservedSMEM_offset_0_alias, 0, 64
	.other		__nv_reservedSMEM_offset_0_alias,@"STO_CUDA_RESERVED_SHARED STV_DEFAULT"
__nv_reservedSMEM_offset_0_alias:
	.zero		0
	.zero		64


//--------------------- .nv.constant0._Z18convolution_kernelPdS_i --------------------------
	.section	.nv.constant0._Z18convolution_kernelPdS_i,"a",@progbits
	.sectionflags	@""
	.align	4
.nv.constant0._Z18convolution_kernelPdS_i:
	.zero		916


//--------------------- SYMBOLS --------------------------

	.type		.nv.reservedSmem.offset0,@object
	.size		.nv.reservedSmem.offset0,0x4
	.type		.nv.reservedSmem.cap,@object
	.size		.nv.reservedSmem.cap,0x4
